	.headerflags	@"EF_CUDA_TEXMODE_UNIFIED EF_CUDA_64BIT_ADDRESS EF_CUDA_ACCELERATORS EF_CUDA_SM90 EF_CUDA_VIRTUAL_SM(EF_CUDA_SM90)"
	.elftype	@"ET_EXEC"


//--------------------- .nv.info                  --------------------------
	.section	.nv.info,"",@"SHT_CUDA_INFO"
	.align	4


	//----- nvinfo : EIATTR_REGCOUNT
	.align		4
        /*0000*/ 	.byte	0x04, 0x2f
        /*0002*/ 	.short	(.L_3 - .L_2)
	.align		4
.L_2:
        /*0004*/ 	.word	index@(triton_poi_fused__native_batch_norm_legit_no_training_relu_5)
        /*0008*/ 	.word	0x00000020


	//----- nvinfo : EIATTR_MIN_STACK_SIZE
	.align		4
.L_3:
        /*000c*/ 	.byte	0x04, 0x12
        /*000e*/ 	.short	(.L_5 - .L_4)
	.align		4
.L_4:
        /*0010*/ 	.word	index@(triton_poi_fused__native_batch_norm_legit_no_training_relu_5)
        /*0014*/ 	.word	0x00000000


	//----- nvinfo : EIATTR_FRAME_SIZE
	.align		4
.L_5:
        /*0018*/ 	.byte	0x04, 0x11
        /*001a*/ 	.short	(.L_7 - .L_6)
	.align		4
.L_6:
        /*001c*/ 	.word	index@(triton_poi_fused__native_batch_norm_legit_no_training_relu_5)
        /*0020*/ 	.word	0x00000000


	//----- nvinfo : EIATTR_MIN_STACK_SIZE
	.align		4
.L_7:
        /*0024*/ 	.byte	0x04, 0x12
        /*0026*/ 	.short	(.L_9 - .L_8)
	.align		4
.L_8:
        /*0028*/ 	.word	index@(triton_poi_fused__native_batch_norm_legit_no_training_relu_5)
        /*002c*/ 	.word	0x00000000
.L_9:


//--------------------- .nv.info.triton_poi_fused__native_batch_norm_legit_no_training_relu_5 --------------------------
	.section	.nv.info.triton_poi_fused__native_batch_norm_legit_no_training_relu_5,"",@"SHT_CUDA_INFO"
	.sectionflags	@""
	.align	4


	//----- nvinfo : EIATTR_CUDA_API_VERSION
	.align		4
        /*0000*/ 	.byte	0x04, 0x37
        /*0002*/ 	.short	(.L_11 - .L_10)
.L_10:
        /*0004*/ 	.word	0x0000007c


	//----- nvinfo : EIATTR_KPARAM_INFO
	.align		4
.L_11:
        /*0008*/ 	.byte	0x04, 0x17
        /*000a*/ 	.short	(.L_13 - .L_12)
.L_12:
        /*000c*/ 	.word	0x00000000
        /*0010*/ 	.short	0x0007
        /*0012*/ 	.short	0x0034
        /*0014*/ 	.byte	0x00, 0xf0, 0x11, 0x00


	//----- nvinfo : EIATTR_KPARAM_INFO
	.align		4
.L_13:
        /*0018*/ 	.byte	0x04, 0x17
        /*001a*/ 	.short	(.L_15 - .L_14)
.L_14:
        /*001c*/ 	.word	0x00000000
        /*0020*/ 	.short	0x0006
        /*0022*/ 	.short	0x0030
        /*0024*/ 	.byte	0x00, 0xf0, 0x11, 0x00


	//----- nvinfo : EIATTR_KPARAM_INFO
	.align		4
.L_15:
        /*0028*/ 	.byte	0x04, 0x17
        /*002a*/ 	.short	(.L_17 - .L_16)
.L_16:
        /*002c*/ 	.word	0x00000000
        /*0030*/ 	.short	0x0005
        /*0032*/ 	.short	0x0028
        /*0034*/ 	.byte	0x00, 0xf4, 0x21, 0x00


	//----- nvinfo : EIATTR_KPARAM_INFO
	.align		4
.L_17:
        /*0038*/ 	.byte	0x04, 0x17
        /*003a*/ 	.short	(.L_19 - .L_18)
.L_18:
        /*003c*/ 	.word	0x00000000
        /*0040*/ 	.short	0x0004
        /*0042*/ 	.short	0x0020
        /*0044*/ 	.byte	0x00, 0xf4, 0x21, 0x00


	//----- nvinfo : EIATTR_KPARAM_INFO
	.align		4
.L_19:
        /*0048*/ 	.byte	0x04, 0x17
        /*004a*/ 	.short	(.L_21 - .L_20)
.L_20:
        /*004c*/ 	.word	0x00000000
        /*0050*/ 	.short	0x0003
        /*0052*/ 	.short	0x0018
        /*0054*/ 	.byte	0x00, 0xf4, 0x21, 0x00


	//----- nvinfo : EIATTR_KPARAM_INFO
	.align		4
.L_21:
        /*0058*/ 	.byte	0x04, 0x17
        /*005a*/ 	.short	(.L_23 - .L_22)
.L_22:
        /*005c*/ 	.word	0x00000000
        /*0060*/ 	.short	0x0002
        /*0062*/ 	.short	0x0010
        /*0064*/ 	.byte	0x00, 0xf4, 0x21, 0x00


	//----- nvinfo : EIATTR_KPARAM_INFO
	.align		4
.L_23:
        /*0068*/ 	.byte	0x04, 0x17
        /*006a*/ 	.short	(.L_25 - .L_24)
.L_24:
        /*006c*/ 	.word	0x00000000
        /*0070*/ 	.short	0x0001
        /*0072*/ 	.short	0x0008
        /*0074*/ 	.byte	0x00, 0xf4, 0x21, 0x00


	//----- nvinfo : EIATTR_KPARAM_INFO
	.align		4
.L_25:
        /*0078*/ 	.byte	0x04, 0x17
        /*007a*/ 	.short	(.L_27 - .L_26)
.L_26:
        /*007c*/ 	.word	0x00000000
        /*0080*/ 	.short	0x0000
        /*0082*/ 	.short	0x0000
        /*0084*/ 	.byte	0x00, 0xf4, 0x21, 0x00


	//----- nvinfo : EIATTR_SPARSE_MMA_MASK
	.align		4
.L_27:
        /*0088*/ 	.byte	0x03, 0x50
        /*008a*/ 	.short	0x0000


	//----- nvinfo : EIATTR_MAXREG_COUNT
	.align		4
        /*008c*/ 	.byte	0x03, 0x1b
        /*008e*/ 	.short	0x00ff


	//----- nvinfo : EIATTR_EXIT_INSTR_OFFSETS
	.align		4
        /*0090*/ 	.byte	0x04, 0x1c
        /*0092*/ 	.short	(.L_29 - .L_28)


	//   ....[0]....
.L_28:
        /*0094*/ 	.word	0x00000990


	//   ....[1]....
        /*0098*/ 	.word	0x000009b0


	//----- nvinfo : EIATTR_REQNTID
	.align		4
.L_29:
        /*009c*/ 	.byte	0x04, 0x10
        /*009e*/ 	.short	(.L_31 - .L_30)
.L_30:
        /*00a0*/ 	.word	0x00000080
        /*00a4*/ 	.word	0x00000001
        /*00a8*/ 	.word	0x00000001


	//----- nvinfo : EIATTR_CBANK_PARAM_SIZE
	.align		4
.L_31:
        /*00ac*/ 	.byte	0x03, 0x19
        /*00ae*/ 	.short	0x0038


	//----- nvinfo : EIATTR_PARAM_CBANK
	.align		4
        /*00b0*/ 	.byte	0x04, 0x0a
        /*00b2*/ 	.short	(.L_33 - .L_32)
	.align		4
.L_32:
        /*00b4*/ 	.word	index@(.nv.constant0.triton_poi_fused__native_batch_norm_legit_no_training_relu_5)
        /*00b8*/ 	.short	0x0210
        /*00ba*/ 	.short	0x0038


	//----- nvinfo : EIATTR_SW_WAR
	.align		4
.L_33:
        /*00bc*/ 	.byte	0x04, 0x36
        /*00be*/ 	.short	(.L_35 - .L_34)
.L_34:
        /*00c0*/ 	.word	0x00000008
.L_35:


//--------------------- .nv.callgraph             --------------------------
	.section	.nv.callgraph,"",@"SHT_CUDA_CALLGRAPH"
	.align	4
	.sectionentsize	8
	.align		4
        /*0000*/ 	.word	0x00000000
	.align		4
        /*0004*/ 	.word	0xffffffff
	.align		4
        /*0008*/ 	.word	0x00000000
	.align		4
        /*000c*/ 	.word	0xfffffffe
	.align		4
        /*0010*/ 	.word	0x00000000
	.align		4
        /*0014*/ 	.word	0xfffffffd
	.align		4
        /*0018*/ 	.word	0x00000000
	.align		4
        /*001c*/ 	.word	0xfffffffc


//--------------------- .nv.constant4             --------------------------
	.section	.nv.constant4,"a",@progbits
	.align	8
	.align		8
.nv.constant4:
        /*0000*/ 	.dword	_$_str
	.align		8
        /*0008*/ 	.dword	_$_str_$_2


//--------------------- .text.triton_poi_fused__native_batch_norm_legit_no_training_relu_5 --------------------------
	.section	.text.triton_poi_fused__native_batch_norm_legit_no_training_relu_5,"ax",@progbits
	.align	128
        .global         triton_poi_fused__native_batch_norm_legit_no_training_relu_5
        .type           triton_poi_fused__native_batch_norm_legit_no_training_relu_5,@function
        .size           triton_poi_fused__native_batch_norm_legit_no_training_relu_5,(.L_x_1 - triton_poi_fused__native_batch_norm_legit_no_training_relu_5)
        .other          triton_poi_fused__native_batch_norm_legit_no_training_relu_5,@"STO_CUDA_ENTRY STV_DEFAULT"
triton_poi_fused__native_batch_norm_legit_no_training_relu_5:
.text.triton_poi_fused__native_batch_norm_legit_no_training_relu_5:
[----:B------:R-:W0:Y:S01]  /*0000*/  LDC R1, c[0x0][0x28] ;  /* 0x00000a00ff017b82 */ /* 0x000e220000000800 */
[----:B------:R-:W1:Y:S07]  /*0010*/  S2R R3, SR_CTAID.Y ;  /* 0x0000000000037919 */ /* 0x000e6e0000002600 */
[----:B------:R-:W2:Y:S01]  /*0020*/  LDC.64 R8, c[0x0][0x220] ;  /* 0x00008800ff087b82 */ /* 0x000ea20000000a00 */
[----:B------:R-:W-:Y:S01]  /*0030*/  ULDC.64 UR4, c[0x0][0x208] ;  /* 0x0000820000047ab9 */ /* 0x000fe20000000a00 */
[----:B------:R-:W3:Y:S01]  /*0040*/  S2R R5, SR_TID.X ;  /* 0x0000000000057919 */ /* 0x000ee20000002100 */
[----:B------:R-:W4:Y:S05]  /*0050*/  S2R R4, SR_CTAID.X ;  /* 0x0000000000047919 */ /* 0x000f2a0000002500 */
[----:B------:R-:W5:Y:S08]  /*0060*/  LDC.64 R14, c[0x0][0x210] ;  /* 0x00008400ff0e7b82 */ /* 0x000f700000000a00 */
[----:B------:R-:W4:Y:S08]  /*0070*/  LDC.64 R12, c[0x0][0x218] ;  /* 0x00008600ff0c7b82 */ /* 0x000f300000000a00 */
[----:B------:R-:W5:Y:S01]  /*0080*/  LDC.64 R10, c[0x0][0x230] ;  /* 0x00008c00ff0a7b82 */ /* 0x000f620000000a00 */
[----:B-1----:R-:W-:-:S04]  /*0090*/  SHF.R.S32.HI R0, RZ, 0x1f, R3 ;  /* 0x0000001fff007819 */ /* 0x002fc80000011403 */
[----:B------:R-:W-:-:S04]  /*00a0*/  LEA.HI R27, R0, R3, RZ, 0x8 ;  /* 0x00000003001b7211 */ /* 0x000fc800078f40ff */
[----:B------:R-:W-:-:S04]  /*00b0*/  LOP3.LUT R6, R27, 0xffffff00, RZ, 0xc0, !PT ;  /* 0xffffff001b067812 */ /* 0x000fc800078ec0ff */
[----:B------:R-:W-:Y:S02]  /*00c0*/  IADD3 R6, -R6, R3, RZ ;  /* 0x0000000306067210 */ /* 0x000fe40007ffe1ff */
[----:B---3--:R-:W-:Y:S01]  /*00d0*/  LOP3.LUT R5, R5, 0x7f, RZ, 0xc0, !PT ;  /* 0x0000007f05057812 */ /* 0x008fe200078ec0ff */
[----:B------:R-:W1:Y:S02]  /*00e0*/  LDC.64 R2, c[0x0][0x228] ;  /* 0x00008a00ff027b82 */ /* 0x000e640000000a00 */
[----:B--2---:R-:W-:-:S05]  /*00f0*/  IMAD.WIDE R8, R6, 0x4, R8 ;  /* 0x0000000406087825 */ /* 0x004fca00078e0208 */
[----:B------:R2:W3:Y:S01]  /*0100*/  LDG.E.EL R0, desc[UR4][R8.64] ;  /* 0x0000000408007981 */ /* 0x0004e2000c2e1900 */
[----:B------:R-:W-:Y:S01]  /*0110*/  SHF.R.S32.HI R27, RZ, 0x8, R27 ;  /* 0x00000008ff1b7819 */ /* 0x000fe2000001141b */
[----:B0---4-:R-:W-:Y:S01]  /*0120*/  IMAD.WIDE R20, R6, 0x4, R12 ;  /* 0x0000000406147825 */ /* 0x011fe200078e020c */
[----:B------:R-:W-:-:S03]  /*0130*/  LEA R5, R4, R5, 0xa ;  /* 0x0000000504057211 */ /* 0x000fc600078e50ff */
[----:B------:R-:W-:Y:S01]  /*0140*/  IMAD R4, R27, 0x3c100, R6 ;  /* 0x0003c1001b047824 */ /* 0x000fe200078e0206 */
[C---:B------:R-:W-:Y:S01]  /*0150*/  ISETP.GE.AND P1, PT, R5.reuse, 0x3c1, PT ;  /* 0x000003c10500780c */ /* 0x040fe20003f26270 */
[C---:B------:R-:W-:Y:S01]  /*0160*/  VIADD R22, R5.reuse, 0x80 ;  /* 0x0000008005167836 */ /* 0x040fe20000000000 */
[----:B------:R-:W4:Y:S01]  /*0170*/  LDG.E.EL R23, desc[UR4][R20.64] ;  /* 0x0000000414177981 */ /* 0x000f22000c2e1900 */
[----:B--2---:R-:W-:Y:S01]  /*0180*/  HFMA2.MMA R8, -RZ, RZ, 0, 0 ;  /* 0x00000000ff087435 */ /* 0x004fe200000001ff */
[----:B------:R-:W-:Y:S01]  /*0190*/  LEA R29, R5, R4, 0x8 ;  /* 0x00000004051d7211 */ /* 0x000fe200078e40ff */
[----:B------:R-:W-:Y:S01]  /*01a0*/  IMAD.MOV.U32 R26, RZ, RZ, RZ ;  /* 0x000000ffff1a7224 */ /* 0x000fe200078e00ff */
[----:B------:R-:W-:Y:S01]  /*01b0*/  ISETP.GE.AND P0, PT, R22, 0x3c1, PT ;  /* 0x000003c11600780c */ /* 0x000fe20003f06270 */
[----:B-----5:R-:W-:Y:S01]  /*01c0*/  IMAD.WIDE R10, R6, 0x4, R10 ;  /* 0x00000004060a7825 */ /* 0x020fe200078e020a */
[----:B------:R-:W-:-:S03]  /*01d0*/  IADD3 R19, R29, 0x8000, RZ ;  /* 0x000080001d137810 */ /* 0x000fc60007ffe0ff */
[----:B------:R-:W-:Y:S01]  /*01e0*/  IMAD.WIDE R16, R29, 0x4, R14 ;  /* 0x000000041d107825 */ /* 0x000fe200078e020e */
[----:B------:R-:W2:Y:S03]  /*01f0*/  LDG.E.EL R4, desc[UR4][R10.64] ;  /* 0x000000040a047981 */ /* 0x000ea6000c2e1900 */
[----:B-1----:R-:W-:Y:S01]  /*0200*/  IMAD.WIDE R2, R6, 0x4, R2 ;  /* 0x0000000406027825 */ /* 0x002fe200078e0202 */
[----:B------:R0:W4:Y:S03]  /*0210*/  @!P1 LDG.E.EL R8, desc[UR4][R16.64] ;  /* 0x0000000410089981 */ /* 0x000126000c2e1900 */
[----:B------:R-:W-:Y:S01]  /*0220*/  IMAD.WIDE R18, R19, 0x4, R14 ;  /* 0x0000000413127825 */ /* 0x000fe200078e020e */
[----:B------:R1:W2:Y:S04]  /*0230*/  LDG.E.EL R13, desc[UR4][R2.64] ;  /* 0x00000004020d7981 */ /* 0x0002a8000c2e1900 */
[----:B------:R5:W2:Y:S01]  /*0240*/  @!P0 LDG.E.EL R26, desc[UR4][R18.64] ;  /* 0x00000004121a8981 */ /* 0x000aa2000c2e1900 */
[----:B0-----:R-:W-:Y:S01]  /*0250*/  IMAD.MOV.U32 R16, RZ, RZ, 0x3e800000 ;  /* 0x3e800000ff107424 */ /* 0x001fe200078e00ff */
[----:B------:R-:W-:-:S02]  /*0260*/  IADD3 R9, R5, 0x100, RZ ;  /* 0x0000010005097810 */ /* 0x000fc40007ffe0ff */
[----:B------:R-:W-:Y:S02]  /*0270*/  IADD3 R12, R5, 0x180, RZ ;  /* 0x00000180050c7810 */ /* 0x000fe40007ffe0ff */
[----:B------:R-:W-:Y:S02]  /*0280*/  ISETP.GE.AND P1, PT, R9, 0x3c1, PT ;  /* 0x000003c10900780c */ /* 0x000fe40003f26270 */
[----:B------:R-:W-:Y:S02]  /*0290*/  IADD3 R10, R5, 0x200, RZ ;  /* 0x00000200050a7810 */ /* 0x000fe40007ffe0ff */
[----:B------:R-:W-:Y:S01]  /*02a0*/  IADD3 R17, R29, 0x10000, RZ ;  /* 0x000100001d117810 */ /* 0x000fe20007ffe0ff */
[----:B-1----:R-:W-:Y:S01]  /*02b0*/  HFMA2.MMA R2, -RZ, RZ, 0, 0 ;  /* 0x00000000ff027435 */ /* 0x002fe200000001ff */
[----:B-----5:R-:W-:Y:S01]  /*02c0*/  VIADD R19, R29, 0x18000 ;  /* 0x000180001d137836 */ /* 0x020fe20000000000 */
[----:B------:R-:W-:-:S03]  /*02d0*/  IADD3 R21, R29, 0x20000, RZ ;  /* 0x000200001d157810 */ /* 0x000fc60007ffe0ff */
[----:B------:R-:W-:-:S04]  /*02e0*/  IMAD.WIDE R18, R19, 0x4, R14 ;  /* 0x0000000413127825 */ /* 0x000fc800078e020e */
[----:B------:R-:W-:Y:S02]  /*02f0*/  IMAD.MOV.U32 R11, RZ, RZ, RZ ;  /* 0x000000ffff0b7224 */ /* 0x000fe400078e00ff */
[----:B---3--:R-:W-:-:S04]  /*0300*/  FADD R0, R0, 9.9999997473787516356e-06 ;  /* 0x3727c5ac00007421 */ /* 0x008fc80000000000 */
[----:B------:R-:W0:Y:S02]  /*0310*/  MUFU.SQRT R7, R0 ;  /* 0x0000000000077308 */ /* 0x000e240000002000 */
[C---:B0-----:R-:W-:Y:S02]  /*0320*/  FSETP.GT.AND P2, PT, R7.reuse, 8.50705917302346158658e+37, PT ;  /* 0x7e8000000700780b */ /* 0x041fe40003f44000 */
[----:B------:R-:W-:-:S11]  /*0330*/  FSETP.GEU.AND P3, PT, R7, 1.175494350822287508e-38, PT ;  /* 0x008000000700780b */ /* 0x000fd60003f6e000 */
[----:B------:R-:W-:-:S04]  /*0340*/  @P2 FMUL R7, R7, 0.25 ;  /* 0x3e80000007072820 */ /* 0x000fc80000400000 */
[----:B------:R-:W-:-:S04]  /*0350*/  @!P3 FMUL R7, R7, 16777216 ;  /* 0x4b8000000707b820 */ /* 0x000fc80000400000 */
[----:B------:R-:W0:Y:S01]  /*0360*/  MUFU.RCP R20, R7 ;  /* 0x0000000700147308 */ /* 0x000e220000001000 */
[----:B------:R-:W-:-:S05]  /*0370*/  FSEL R3, R16, 1, P2 ;  /* 0x3f80000010037808 */ /* 0x000fca0001000000 */
[----:B------:R-:W-:Y:S01]  /*0380*/  @!P3 FMUL R3, R3, 16777216 ;  /* 0x4b8000000303b820 */ /* 0x000fe20000400000 */
[----:B------:R-:W-:-:S03]  /*0390*/  ISETP.GE.AND P2, PT, R12, 0x3c1, PT ;  /* 0x000003c10c00780c */ /* 0x000fc60003f46270 */
[----:B0-----:R-:W-:Y:S01]  /*03a0*/  FMUL R20, R20, R3 ;  /* 0x0000000314147220 */ /* 0x001fe20000400000 */
[----:B----4-:R-:W-:Y:S01]  /*03b0*/  FADD R3, -R23, R8 ;  /* 0x0000000817037221 */ /* 0x010fe20000000100 */
[----:B------:R-:W-:-:S03]  /*03c0*/  ISETP.GE.AND P3, PT, R10, 0x3c1, PT ;  /* 0x000003c10a00780c */ /* 0x000fc60003f66270 */
[----:B------:R-:W-:Y:S01]  /*03d0*/  FMUL R3, R20, R3 ;  /* 0x0000000314037220 */ /* 0x000fe20000400000 */
[----:B------:R-:W-:Y:S01]  /*03e0*/  MOV R0, RZ ;  /* 0x000000ff00007202 */ /* 0x000fe20000000f00 */
[----:B------:R-:W-:-:S04]  /*03f0*/  IMAD.WIDE R16, R17, 0x4, R14 ;  /* 0x0000000411107825 */ /* 0x000fc800078e020e */
[----:B--2---:R-:W-:Y:S01]  /*0400*/  FADD R7, -R23, R26 ;  /* 0x0000001a17077221 */ /* 0x004fe20000000100 */
[----:B------:R-:W-:Y:S01]  /*0410*/  FFMA R25, R13, R3, R4 ;  /* 0x000000030d197223 */ /* 0x000fe20000000004 */
[----:B------:R-:W-:Y:S01]  /*0420*/  IADD3 R3, R5, 0x280, RZ ;  /* 0x0000028005037810 */ /* 0x000fe20007ffe0ff */
[----:B------:R0:W2:Y:S03]  /*0430*/  @!P2 LDG.E.EL R2, desc[UR4][R18.64] ;  /* 0x000000041202a981 */ /* 0x0000a6000c2e1900 */
[----:B------:R-:W-:Y:S01]  /*0440*/  ISETP.GE.AND P4, PT, R3, 0x3c1, PT ;  /* 0x000003c10300780c */ /* 0x000fe20003f86270 */
[----:B------:R1:W3:Y:S01]  /*0450*/  @!P1 LDG.E.EL R0, desc[UR4][R16.64] ;  /* 0x0000000410009981 */ /* 0x0002e2000c2e1900 */
[----:B------:R-:W-:Y:S01]  /*0460*/  FMUL R7, R20, R7 ;  /* 0x0000000714077220 */ /* 0x000fe20000400000 */
[----:B------:R-:W-:Y:S01]  /*0470*/  FSETP.GEU.AND P5, PT, R25, RZ, PT ;  /* 0x000000ff1900720b */ /* 0x000fe20003fae000 */
[----:B0-----:R-:W-:-:S02]  /*0480*/  VIADD R19, R29, 0x28000 ;  /* 0x000280001d137836 */ /* 0x001fc40000000000 */
[----:B-1----:R-:W-:-:S04]  /*0490*/  IMAD.WIDE R16, R21, 0x4, R14 ;  /* 0x0000000415107825 */ /* 0x002fc800078e020e */
[----:B------:R-:W-:Y:S01]  /*04a0*/  FFMA R26, R13, R7, R4 ;  /* 0x000000070d1a7223 */ /* 0x000fe20000000004 */
[----:B------:R-:W-:Y:S01]  /*04b0*/  MOV R8, RZ ;  /* 0x000000ff00087202 */ /* 0x000fe20000000f00 */
[----:B------:R0:W4:Y:S01]  /*04c0*/  @!P3 LDG.E.EL R11, desc[UR4][R16.64] ;  /* 0x00000004100bb981 */ /* 0x000122000c2e1900 */
[----:B------:R-:W-:Y:S02]  /*04d0*/  SEL R25, R25, RZ, P5 ;  /* 0x000000ff19197207 */ /* 0x000fe40002800000 */
[C---:B------:R-:W-:Y:S02]  /*04e0*/  FSETP.GEU.AND P5, PT, R26.reuse, RZ, PT ;  /* 0x000000ff1a00720b */ /* 0x040fe40003fae000 */
[----:B------:R-:W-:Y:S01]  /*04f0*/  IADD3 R7, R5, 0x300, RZ ;  /* 0x0000030005077810 */ /* 0x000fe20007ffe0ff */
[----:B0-----:R-:W-:Y:S01]  /*0500*/  IMAD.WIDE R16, R19, 0x4, R14 ;  /* 0x0000000413107825 */ /* 0x001fe200078e020e */
[----:B------:R-:W-:-:S04]  /*0510*/  SEL R21, R26, RZ, P5 ;  /* 0x000000ff1a157207 */ /* 0x000fc80002800000 */
[----:B------:R0:W5:Y:S01]  /*0520*/  @!P4 LDG.E.EL R8, desc[UR4][R16.64] ;  /* 0x000000041008c981 */ /* 0x000162000c2e1900 */
[----:B------:R-:W-:Y:S01]  /*0530*/  ISETP.GE.AND P5, PT, R7, 0x3c1, PT ;  /* 0x000003c10700780c */ /* 0x000fe20003fa6270 */
[----:B------:R-:W-:Y:S01]  /*0540*/  HFMA2.MMA R26, -RZ, RZ, 0, 0 ;  /* 0x00000000ff1a7435 */ /* 0x000fe200000001ff */
[----:B------:R-:W-:Y:S02]  /*0550*/  IADD3 R19, R29, 0x30000, RZ ;  /* 0x000300001d137810 */ /* 0x000fe40007ffe0ff */
[----:B0-----:R-:W-:-:S04]  /*0560*/  IADD3 R16, R5, 0x380, RZ ;  /* 0x0000038005107810 */ /* 0x001fc80007ffe0ff */
[----:B------:R-:W-:Y:S01]  /*0570*/  ISETP.GE.AND P6, PT, R16, 0x3c1, PT ;  /* 0x000003c11000780c */ /* 0x000fe20003fc6270 */
[----:B------:R-:W-:Y:S01]  /*0580*/  VIADD R29, R29, 0x38000 ;  /* 0x000380001d1d7836 */ /* 0x000fe20000000000 */
[----:B------:R-:W-:Y:S01]  /*0590*/  MOV R17, RZ ;  /* 0x000000ff00117202 */ /* 0x000fe20000000f00 */
[----:B------:R-:W-:-:S04]  /*05a0*/  IMAD.WIDE R18, R19, 0x4, R14 ;  /* 0x0000000413127825 */ /* 0x000fc800078e020e */
[----:B------:R-:W-:Y:S01]  /*05b0*/  IMAD.WIDE R28, R29, 0x4, R14 ;  /* 0x000000041d1c7825 */ /* 0x000fe200078e020e */
[----:B------:R0:W5:Y:S01]  /*05c0*/  @!P5 LDG.E.EL R26, desc[UR4][R18.64] ;  /* 0x00000004121ad981 */ /* 0x000162000c2e1900 */
[----:B------:R-:W0:Y:S04]  /*05d0*/  LDC.64 R14, c[0x0][0x238] ;  /* 0x00008e00ff0e7b82 */ /* 0x000e280000000a00 */
[----:B------:R1:W5:Y:S01]  /*05e0*/  @!P6 LDG.E.EL R17, desc[UR4][R28.64] ;  /* 0x000000041c11e981 */ /* 0x000362000c2e1900 */
[----:B------:R-:W-:Y:S02]  /*05f0*/  LEA R6, R27, R6, 0xb ;  /* 0x000000061b067211 */ /* 0x000fe400078e58ff */
[----:B------:R-:W-:Y:S02]  /*0600*/  P2R R24, PR, RZ, 0x1 ;  /* 0x00000001ff187803 */ /* 0x000fe40000000000 */
[----:B------:R-:W-:Y:S01]  /*0610*/  ISETP.GE.AND P0, PT, R5, 0x3c1, PT ;  /* 0x000003c10500780c */ /* 0x000fe20003f06270 */
[----:B------:R-:W-:-:S04]  /*0620*/  IMAD R6, R6, 0x3c1, RZ ;  /* 0x000003c106067824 */ /* 0x000fc800078e02ff */
[----:B------:R-:W-:-:S04]  /*0630*/  IMAD.IADD R5, R5, 0x1, R6 ;  /* 0x0000000105057824 */ /* 0x000fc800078e0206 */
[----:B0-----:R-:W-:-:S05]  /*0640*/  IMAD.WIDE R18, R5, 0x4, R14 ;  /* 0x0000000405127825 */ /* 0x001fca00078e020e */
[----:B------:R-:W-:Y:S01]  /*0650*/  @!P0 STG.E desc[UR4][R18.64], R25 ;  /* 0x0000001912008986 */ /* 0x000fe2000c101904 */
[----:B------:R-:W-:Y:S02]  /*0660*/  ISETP.NE.AND P0, PT, R24, RZ, PT ;  /* 0x000000ff1800720c */ /* 0x000fe40003f05270 */
[----:B------:R-:W-:Y:S01]  /*0670*/  IADD3 R24, R22, R6, RZ ;  /* 0x0000000616187210 */ /* 0x000fe20007ffe0ff */
[----:B------:R-:W-:Y:S01]  /*0680*/  IMAD.IADD R5, R10, 0x1, R6 ;  /* 0x000000010a057824 */ /* 0x000fe200078e0206 */
[----:B------:R-:W-:Y:S02]  /*0690*/  IADD3 R22, R9, R6, RZ ;  /* 0x0000000609167210 */ /* 0x000fe40007ffe0ff */
[----:B------:R-:W-:Y:S02]  /*06a0*/  IADD3 R9, R12, R6, RZ ;  /* 0x000000060c097210 */ /* 0x000fe40007ffe0ff */
[----:B------:R-:W-:Y:S02]  /*06b0*/  IADD3 R3, R3, R6, RZ ;  /* 0x0000000603037210 */ /* 0x000fe40007ffe0ff */
[----:B------:R-:W-:-:S02]  /*06c0*/  IADD3 R27, R7, R6, RZ ;  /* 0x00000006071b7210 */ /* 0x000fc40007ffe0ff */
[----:B-1----:R-:W-:Y:S01]  /*06d0*/  IADD3 R29, R16, R6, RZ ;  /* 0x00000006101d7210 */ /* 0x002fe20007ffe0ff */
[----:B------:R-:W-:-:S05]  /*06e0*/  IMAD.WIDE R6, R24, 0x4, R14 ;  /* 0x0000000418067825 */ /* 0x000fca00078e020e */
[----:B------:R0:W-:Y:S02]  /*06f0*/  @!P0 STG.E desc[UR4][R6.64], R21 ;  /* 0x0000001506008986 */ /* 0x0001e4000c101904 */
[----:B0-----:R-:W-:-:S04]  /*0700*/  IMAD.WIDE R6, R9, 0x4, R14 ;  /* 0x0000000409067825 */ /* 0x001fc800078e020e */
[----:B---3--:R-:W-:-:S04]  /*0710*/  FADD R0, -R23, R0 ;  /* 0x0000000017007221 */ /* 0x008fc80000000100 */
[----:B------:R-:W-:Y:S01]  /*0720*/  FMUL R0, R20, R0 ;  /* 0x0000000014007220 */ /* 0x000fe20000400000 */
[C---:B--2---:R-:W-:Y:S01]  /*0730*/  FADD R2, -R23.reuse, R2 ;  /* 0x0000000217027221 */ /* 0x044fe20000000100 */
[----:B----4-:R-:W-:-:S04]  /*0740*/  FADD R11, -R23, R11 ;  /* 0x0000000b170b7221 */ /* 0x010fc80000000100 */
[C---:B------:R-:W-:Y:S01]  /*0750*/  FMUL R11, R20.reuse, R11 ;  /* 0x0000000b140b7220 */ /* 0x040fe20000400000 */
[----:B-----5:R-:W-:Y:S01]  /*0760*/  FADD R19, -R23, R8 ;  /* 0x0000000817137221 */ /* 0x020fe20000000100 */
[----:B------:R-:W-:Y:S01]  /*0770*/  FFMA R8, R13, R0, R4 ;  /* 0x000000000d087223 */ /* 0x000fe20000000004 */
[----:B------:R-:W-:-:S04]  /*0780*/  FMUL R0, R20, R2 ;  /* 0x0000000214007220 */ /* 0x000fc80000400000 */
[----:B------:R-:W-:Y:S01]  /*0790*/  FSETP.GEU.AND P0, PT, R8, RZ, PT ;  /* 0x000000ff0800720b */ /* 0x000fe20003f0e000 */
[C-C-:B------:R-:W-:Y:S01]  /*07a0*/  FFMA R0, R13.reuse, R0, R4.reuse ;  /* 0x000000000d007223 */ /* 0x140fe20000000004 */
[----:B------:R-:W-:Y:S01]  /*07b0*/  FMUL R19, R20, R19 ;  /* 0x0000001314137220 */ /* 0x000fe20000400000 */
[C-C-:B------:R-:W-:Y:S01]  /*07c0*/  FFMA R16, R13.reuse, R11, R4.reuse ;  /* 0x0000000b0d107223 */ /* 0x140fe20000000004 */
[----:B------:R-:W-:Y:S02]  /*07d0*/  SEL R18, R8, RZ, P0 ;  /* 0x000000ff08127207 */ /* 0x000fe40000000000 */
[----:B------:R-:W-:Y:S01]  /*07e0*/  FFMA R2, R13, R19, R4 ;  /* 0x000000130d027223 */ /* 0x000fe20000000004 */
[----:B------:R-:W-:Y:S01]  /*07f0*/  FSETP.GEU.AND P0, PT, R0, RZ, PT ;  /* 0x000000ff0000720b */ /* 0x000fe20003f0e000 */
[C---:B------:R-:W-:Y:S01]  /*0800*/  FADD R25, -R23.reuse, R26 ;  /* 0x0000001a17197221 */ /* 0x040fe20000000100 */
[----:B------:R-:W-:Y:S01]  /*0810*/  FADD R17, -R23, R17 ;  /* 0x0000001117117221 */ /* 0x000fe20000000100 */
[----:B------:R-:W-:-:S04]  /*0820*/  IMAD.WIDE R22, R22, 0x4, R14 ;  /* 0x0000000416167825 */ /* 0x000fc800078e020e */
[----:B------:R-:W-:Y:S01]  /*0830*/  FMUL R25, R20, R25 ;  /* 0x0000001914197220 */ /* 0x000fe20000400000 */
[----:B------:R0:W-:Y:S03]  /*0840*/  @!P1 STG.E desc[UR4][R22.64], R18 ;  /* 0x0000001216009986 */ /* 0x0001e6000c101904 */
[----:B------:R-:W-:Y:S01]  /*0850*/  FFMA R8, R13, R25, R4 ;  /* 0x000000190d087223 */ /* 0x000fe20000000004 */
[----:B------:R-:W-:Y:S01]  /*0860*/  FSETP.GEU.AND P1, PT, R16, RZ, PT ;  /* 0x000000ff1000720b */ /* 0x000fe20003f2e000 */
[----:B------:R-:W-:Y:S01]  /*0870*/  FMUL R17, R20, R17 ;  /* 0x0000001114117220 */ /* 0x000fe20000400000 */
[----:B------:R-:W-:Y:S01]  /*0880*/  IMAD.WIDE R10, R3, 0x4, R14 ;  /* 0x00000004030a7825 */ /* 0x000fe200078e020e */
[----:B------:R-:W-:Y:S02]  /*0890*/  SEL R3, R0, RZ, P0 ;  /* 0x000000ff00037207 */ /* 0x000fe40000000000 */
[----:B------:R-:W-:-:S02]  /*08a0*/  FSETP.GEU.AND P0, PT, R2, RZ, PT ;  /* 0x000000ff0200720b */ /* 0x000fc40003f0e000 */
[----:B------:R-:W-:Y:S01]  /*08b0*/  SEL R9, R16, RZ, P1 ;  /* 0x000000ff10097207 */ /* 0x000fe20000800000 */
[----:B------:R-:W-:Y:S01]  /*08c0*/  FFMA R17, R13, R17, R4 ;  /* 0x000000110d117223 */ /* 0x000fe20000000004 */
[----:B------:R-:W-:Y:S01]  /*08d0*/  FSETP.GEU.AND P1, PT, R8, RZ, PT ;  /* 0x000000ff0800720b */ /* 0x000fe20003f2e000 */
[--C-:B------:R-:W-:Y:S01]  /*08e0*/  IMAD.WIDE R4, R5, 0x4, R14.reuse ;  /* 0x0000000405047825 */ /* 0x100fe200078e020e */
[----:B------:R-:W-:Y:S02]  /*08f0*/  SEL R19, R2, RZ, P0 ;  /* 0x000000ff02137207 */ /* 0x000fe40000000000 */
[----:B------:R-:W-:Y:S01]  /*0900*/  SEL R21, R8, RZ, P1 ;  /* 0x000000ff08157207 */ /* 0x000fe20000800000 */
[----:B------:R-:W-:Y:S01]  /*0910*/  IMAD.WIDE R12, R27, 0x4, R14 ;  /* 0x000000041b0c7825 */ /* 0x000fe200078e020e */
[----:B------:R0:W-:Y:S01]  /*0920*/  @!P2 STG.E desc[UR4][R6.64], R3 ;  /* 0x000000030600a986 */ /* 0x0001e2000c101904 */
[----:B------:R-:W-:-:S03]  /*0930*/  FSETP.GEU.AND P0, PT, R17, RZ, PT ;  /* 0x000000ff1100720b */ /* 0x000fc60003f0e000 */
[----:B------:R0:W-:Y:S04]  /*0940*/  @!P3 STG.E desc[UR4][R4.64], R9 ;  /* 0x000000090400b986 */ /* 0x0001e8000c101904 */
[----:B------:R0:W-:Y:S01]  /*0950*/  @!P4 STG.E desc[UR4][R10.64], R19 ;  /* 0x000000130a00c986 */ /* 0x0001e2000c101904 */
[----:B------:R-:W-:-:S03]  /*0960*/  IMAD.WIDE R14, R29, 0x4, R14 ;  /* 0x000000041d0e7825 */ /* 0x000fc600078e020e */
[----:B------:R0:W-:Y:S01]  /*0970*/  @!P5 STG.E desc[UR4][R12.64], R21 ;  /* 0x000000150c00d986 */ /* 0x0001e2000c101904 */
[----:B------:R-:W-:Y:S01]  /*0980*/  SEL R17, R17, RZ, P0 ;  /* 0x000000ff11117207 */ /* 0x000fe20000000000 */
[----:B0-----:R-:W-:Y:S06]  /*0990*/  @P6 EXIT ;  /* 0x000000000000694d */ /* 0x001fec0003800000 */
[----:B------:R-:W-:Y:S01]  /*09a0*/  STG.E desc[UR4][R14.64], R17 ;  /* 0x000000110e007986 */ /* 0x000fe2000c101904 */
[----:B------:R-:W-:Y:S05]  /*09b0*/  EXIT ;  /* 0x000000000000794d */ /* 0x000fea0003800000 */
.L_x_0:
[----:B------:R-:W-:-:S00]  /*09c0*/  BRA `(.L_x_0) ;  /* 0xfffffffc00fc7947 */ /* 0x000fc0000383ffff */
[----:B------:R-:W-:-:S00]  /*09d0*/  NOP ;  /* 0x0000000000007918 */ /* 0x000fc00000000000 */
        /* <DEDUP_REMOVED lines=10> */
.L_x_1:


//--------------------- .nv.global.init           --------------------------
	.section	.nv.global.init,"aw",@progbits
.nv.global.init:
	.type		_$_str,@object
	.size		_$_str,(_$_str_$_2 - _$_str)
_$_str:
        /*0000*/ 	.byte	0x5f, 0x5f, 0x43, 0x55, 0x44, 0x41, 0x5f, 0x46, 0x54, 0x5a, 0x00
	.type		_$_str_$_2,@object
	.size		_$_str_$_2,(.L_1 - _$_str_$_2)
_$_str_$_2:
        /*000b*/ 	.byte	0x5f, 0x5f, 0x43, 0x55, 0x44, 0x41, 0x5f, 0x50, 0x52, 0x45, 0x43, 0x5f, 0x53, 0x51, 0x52, 0x54
        /*001b*/ 	.byte	0x00
.L_1:


//--------------------- .nv.constant0.triton_poi_fused__native_batch_norm_legit_no_training_relu_5 --------------------------
	.section	.nv.constant0.triton_poi_fused__native_batch_norm_legit_no_training_relu_5,"a",@progbits
	.sectionflags	@""
	.align	4
.nv.constant0.triton_poi_fused__native_batch_norm_legit_no_training_relu_5:
	.zero		584
